//
// Generated by NVIDIA NVVM Compiler
//
// Compiler Build ID: CL-36424714
// Cuda compilation tools, release 13.0, V13.0.88
// Based on NVVM 20.0.0
//

.version 9.0
.target sm_100
.address_size 64

	// .globl	_Z14cublasHgemm111P13cublasContext17cublasOperation_tS1_iiiPK6__halfS4_iS4_iS4_PS2_i

.visible .entry _Z14cublasHgemm111P13cublasContext17cublasOperation_tS1_iiiPK6__halfS4_iS4_iS4_PS2_i(
	.param .u64 .ptr .align 1 _Z14cublasHgemm111P13cublasContext17cublasOperation_tS1_iiiPK6__halfS4_iS4_iS4_PS2_i_param_0,
	.param .u32 _Z14cublasHgemm111P13cublasContext17cublasOperation_tS1_iiiPK6__halfS4_iS4_iS4_PS2_i_param_1,
	.param .u32 _Z14cublasHgemm111P13cublasContext17cublasOperation_tS1_iiiPK6__halfS4_iS4_iS4_PS2_i_param_2,
	.param .u32 _Z14cublasHgemm111P13cublasContext17cublasOperation_tS1_iiiPK6__halfS4_iS4_iS4_PS2_i_param_3,
	.param .u32 _Z14cublasHgemm111P13cublasContext17cublasOperation_tS1_iiiPK6__halfS4_iS4_iS4_PS2_i_param_4,
	.param .u32 _Z14cublasHgemm111P13cublasContext17cublasOperation_tS1_iiiPK6__halfS4_iS4_iS4_PS2_i_param_5,
	.param .u64 .ptr .align 1 _Z14cublasHgemm111P13cublasContext17cublasOperation_tS1_iiiPK6__halfS4_iS4_iS4_PS2_i_param_6,
	.param .u64 .ptr .align 1 _Z14cublasHgemm111P13cublasContext17cublasOperation_tS1_iiiPK6__halfS4_iS4_iS4_PS2_i_param_7,
	.param .u32 _Z14cublasHgemm111P13cublasContext17cublasOperation_tS1_iiiPK6__halfS4_iS4_iS4_PS2_i_param_8,
	.param .u64 .ptr .align 1 _Z14cublasHgemm111P13cublasContext17cublasOperation_tS1_iiiPK6__halfS4_iS4_iS4_PS2_i_param_9,
	.param .u32 _Z14cublasHgemm111P13cublasContext17cublasOperation_tS1_iiiPK6__halfS4_iS4_iS4_PS2_i_param_10,
	.param .u64 .ptr .align 1 _Z14cublasHgemm111P13cublasContext17cublasOperation_tS1_iiiPK6__halfS4_iS4_iS4_PS2_i_param_11,
	.param .u64 .ptr .align 1 _Z14cublasHgemm111P13cublasContext17cublasOperation_tS1_iiiPK6__halfS4_iS4_iS4_PS2_i_param_12,
	.param .u32 _Z14cublasHgemm111P13cublasContext17cublasOperation_tS1_iiiPK6__halfS4_iS4_iS4_PS2_i_param_13
)
{
	.reg .b16 	%rs<2>;
	.reg .b32 	%r<5>;
	.reg .b64 	%rd<9>;

	ld.param.u64 	%rd2, [_Z14cublasHgemm111P13cublasContext17cublasOperation_tS1_iiiPK6__halfS4_iS4_iS4_PS2_i_param_7];
	ld.param.u64 	%rd3, [_Z14cublasHgemm111P13cublasContext17cublasOperation_tS1_iiiPK6__halfS4_iS4_iS4_PS2_i_param_12];
	cvta.to.global.u64 	%rd4, %rd3;
	cvta.to.global.u64 	%rd5, %rd2;
	// begin inline asm
	mov.u64 	%rd1, %clock64;
	// end inline asm
	mov.u32 	%r1, %ctaid.x;
	mov.u32 	%r2, %ntid.x;
	mov.u32 	%r3, %tid.x;
	mad.lo.s32 	%r4, %r1, %r2, %r3;
	mul.wide.s32 	%rd6, %r4, 2;
	add.s64 	%rd7, %rd4, %rd6;
	add.s64 	%rd8, %rd5, %rd6;
	ld.global.u16 	%rs1, [%rd8];
	st.global.u16 	[%rd7], %rs1;
	ret;

}


// ===== COMPILED SASS (sm_100) =====

	.target	sm_100

	.elftype	@"ET_EXEC"


//--------------------- .note.nv.tkinfo           --------------------------
	.section	.note.nv.tkinfo,"",@"SHT_NOTE"
	.sectionflags	@"SHF_NOTE_NV_TKINFO"
	.tkinfo
        /*0018*/ 	.word	0x00000002
        /*0030*/ 	.string	""
        /*0030*/ 	.string	"ptxas"
        /*0030*/ 	.string	"Cuda compilation tools, release 13.0, V13.0.88"
        /*0030*/ 	.string	"Build cuda_13.0.r13.0/compiler.36424714_0"
        /*0030*/ 	.string	"-arch sm_100 -m 64 "



//--------------------- .note.nv.cuinfo           --------------------------
	.section	.note.nv.cuinfo,"",@"SHT_NOTE"
	.sectionflags	@"SHF_NOTE_NV_CUINFO"
        /*0018*/ 	.short	0x0002
        /*001a*/ 	.short	0x0064
        /*001c*/ 	.short	0x0082
	.zero		2


//--------------------- .nv.info                  --------------------------
	.section	.nv.info,"",@"SHT_CUDA_INFO"
	.align	4


	//----- nvinfo : EIATTR_REGCOUNT
	.align		4
        /*0000*/ 	.byte	0x04, 0x2f
        /*0002*/ 	.short	(.L_1 - .L_0)
	.align		4
.L_0:
        /*0004*/ 	.word	index@(_Z14cublasHgemm111P13cublasContext17cublasOperation_tS1_iiiPK6__halfS4_iS4_iS4_PS2_i)
        /*0008*/ 	.word	0x0000000a


	//----- nvinfo : EIATTR_FRAME_SIZE
	.align		4
.L_1:
        /*000c*/ 	.byte	0x04, 0x11
        /*000e*/ 	.short	(.L_3 - .L_2)
	.align		4
.L_2:
        /*0010*/ 	.word	index@(_Z14cublasHgemm111P13cublasContext17cublasOperation_tS1_iiiPK6__halfS4_iS4_iS4_PS2_i)
        /*0014*/ 	.word	0x00000000


	//----- nvinfo : EIATTR_MIN_STACK_SIZE
	.align		4
.L_3:
        /*0018*/ 	.byte	0x04, 0x12
        /*001a*/ 	.short	(.L_5 - .L_4)
	.align		4
.L_4:
        /*001c*/ 	.word	index@(_Z14cublasHgemm111P13cublasContext17cublasOperation_tS1_iiiPK6__halfS4_iS4_iS4_PS2_i)
        /*0020*/ 	.word	0x00000000
.L_5:


//--------------------- .nv.compat                --------------------------
	.section	.nv.compat,"",@"SHT_CUDA_COMPAT_INFO"
	.align	4
        /*0000*/ 	.byte	0x02, 0x09, 0x00, 0x00, 0x02, 0x02, 0x01, 0x00, 0x02, 0x05, 0x05, 0x00, 0x03, 0x07, 0x01, 0x01
        /*0010*/ 	.byte	0x02, 0x03, 0x00, 0x00, 0x02, 0x06, 0x01, 0x00, 0x04, 0x0b, 0x08, 0x00, 0x09, 0x00, 0x00, 0x00
        /*0020*/ 	.byte	0x00, 0x00, 0x00, 0x00


//--------------------- .nv.info._Z14cublasHgemm111P13cublasContext17cublasOperation_tS1_iiiPK6__halfS4_iS4_iS4_PS2_i --------------------------
	.section	.nv.info._Z14cublasHgemm111P13cublasContext17cublasOperation_tS1_iiiPK6__halfS4_iS4_iS4_PS2_i,"",@"SHT_CUDA_INFO"
	.sectionflags	@""
	.align	4


	//----- nvinfo : EIATTR_CUDA_API_VERSION
	.align		4
        /*0000*/ 	.byte	0x04, 0x37
        /*0002*/ 	.short	(.L_7 - .L_6)
.L_6:
        /*0004*/ 	.word	0x00000082


	//----- nvinfo : EIATTR_KPARAM_INFO
	.align		4
.L_7:
        /*0008*/ 	.byte	0x04, 0x17
        /*000a*/ 	.short	(.L_9 - .L_8)
.L_8:
        /*000c*/ 	.word	0x00000000
        /*0010*/ 	.short	0x000d
        /*0012*/ 	.short	0x0058
        /*0014*/ 	.byte	0x00, 0xf0, 0x11, 0x00


	//----- nvinfo : EIATTR_KPARAM_INFO
	.align		4
.L_9:
        /*0018*/ 	.byte	0x04, 0x17
        /*001a*/ 	.short	(.L_11 - .L_10)
.L_10:
        /*001c*/ 	.word	0x00000000
        /*0020*/ 	.short	0x000c
        /*0022*/ 	.short	0x0050
        /*0024*/ 	.byte	0x00, 0xf5, 0x21, 0x00


	//----- nvinfo : EIATTR_KPARAM_INFO
	.align		4
.L_11:
        /*0028*/ 	.byte	0x04, 0x17
        /*002a*/ 	.short	(.L_13 - .L_12)
.L_12:
        /*002c*/ 	.word	0x00000000
        /*0030*/ 	.short	0x000b
        /*0032*/ 	.short	0x0048
        /*0034*/ 	.byte	0x00, 0xf5, 0x21, 0x00


	//----- nvinfo : EIATTR_KPARAM_INFO
	.align		4
.L_13:
        /*0038*/ 	.byte	0x04, 0x17
        /*003a*/ 	.short	(.L_15 - .L_14)
.L_14:
        /*003c*/ 	.word	0x00000000
        /*0040*/ 	.short	0x000a
        /*0042*/ 	.short	0x0040
        /*0044*/ 	.byte	0x00, 0xf0, 0x11, 0x00


	//----- nvinfo : EIATTR_KPARAM_INFO
	.align		4
.L_15:
        /*0048*/ 	.byte	0x04, 0x17
        /*004a*/ 	.short	(.L_17 - .L_16)
.L_16:
        /*004c*/ 	.word	0x00000000
        /*0050*/ 	.short	0x0009
        /*0052*/ 	.short	0x0038
        /*0054*/ 	.byte	0x00, 0xf5, 0x21, 0x00


	//----- nvinfo : EIATTR_KPARAM_INFO
	.align		4
.L_17:
        /*0058*/ 	.byte	0x04, 0x17
        /*005a*/ 	.short	(.L_19 - .L_18)
.L_18:
        /*005c*/ 	.word	0x00000000
        /*0060*/ 	.short	0x0008
        /*0062*/ 	.short	0x0030
        /*0064*/ 	.byte	0x00, 0xf0, 0x11, 0x00


	//----- nvinfo : EIATTR_KPARAM_INFO
	.align		4
.L_19:
        /*0068*/ 	.byte	0x04, 0x17
        /*006a*/ 	.short	(.L_21 - .L_20)
.L_20:
        /*006c*/ 	.word	0x00000000
        /*0070*/ 	.short	0x0007
        /*0072*/ 	.short	0x0028
        /*0074*/ 	.byte	0x00, 0xf5, 0x21, 0x00


	//----- nvinfo : EIATTR_KPARAM_INFO
	.align		4
.L_21:
        /*0078*/ 	.byte	0x04, 0x17
        /*007a*/ 	.short	(.L_23 - .L_22)
.L_22:
        /*007c*/ 	.word	0x00000000
        /*0080*/ 	.short	0x0006
        /*0082*/ 	.short	0x0020
        /*0084*/ 	.byte	0x00, 0xf5, 0x21, 0x00


	//----- nvinfo : EIATTR_KPARAM_INFO
	.align		4
.L_23:
        /*0088*/ 	.byte	0x04, 0x17
        /*008a*/ 	.short	(.L_25 - .L_24)
.L_24:
        /*008c*/ 	.word	0x00000000
        /*0090*/ 	.short	0x0005
        /*0092*/ 	.short	0x0018
        /*0094*/ 	.byte	0x00, 0xf0, 0x11, 0x00


	//----- nvinfo : EIATTR_KPARAM_INFO
	.align		4
.L_25:
        /*0098*/ 	.byte	0x04, 0x17
        /*009a*/ 	.short	(.L_27 - .L_26)
.L_26:
        /*009c*/ 	.word	0x00000000
        /*00a0*/ 	.short	0x0004
        /*00a2*/ 	.short	0x0014
        /*00a4*/ 	.byte	0x00, 0xf0, 0x11, 0x00


	//----- nvinfo : EIATTR_KPARAM_INFO
	.align		4
.L_27:
        /*00a8*/ 	.byte	0x04, 0x17
        /*00aa*/ 	.short	(.L_29 - .L_28)
.L_28:
        /*00ac*/ 	.word	0x00000000
        /*00b0*/ 	.short	0x0003
        /*00b2*/ 	.short	0x0010
        /*00b4*/ 	.byte	0x00, 0xf0, 0x11, 0x00


	//----- nvinfo : EIATTR_KPARAM_INFO
	.align		4
.L_29:
        /*00b8*/ 	.byte	0x04, 0x17
        /*00ba*/ 	.short	(.L_31 - .L_30)
.L_30:
        /*00bc*/ 	.word	0x00000000
        /*00c0*/ 	.short	0x0002
        /*00c2*/ 	.short	0x000c
        /*00c4*/ 	.byte	0x00, 0xf0, 0x11, 0x00


	//----- nvinfo : EIATTR_KPARAM_INFO
	.align		4
.L_31:
        /*00c8*/ 	.byte	0x04, 0x17
        /*00ca*/ 	.short	(.L_33 - .L_32)
.L_32:
        /*00cc*/ 	.word	0x00000000
        /*00d0*/ 	.short	0x0001
        /*00d2*/ 	.short	0x0008
        /*00d4*/ 	.byte	0x00, 0xf0, 0x11, 0x00


	//----- nvinfo : EIATTR_KPARAM_INFO
	.align		4
.L_33:
        /*00d8*/ 	.byte	0x04, 0x17
        /*00da*/ 	.short	(.L_35 - .L_34)
.L_34:
        /*00dc*/ 	.word	0x00000000
        /*00e0*/ 	.short	0x0000
        /*00e2*/ 	.short	0x0000
        /*00e4*/ 	.byte	0x00, 0xf5, 0x21, 0x00


	//----- nvinfo : EIATTR_SPARSE_MMA_MASK
	.align		4
.L_35:
        /*00e8*/ 	.byte	0x03, 0x50
        /*00ea*/ 	.short	0x0000


	//----- nvinfo : EIATTR_MAXREG_COUNT
	.align		4
        /*00ec*/ 	.byte	0x03, 0x1b
        /*00ee*/ 	.short	0x00ff


	//----- nvinfo : EIATTR_MERCURY_ISA_VERSION
	.align		4
        /*00f0*/ 	.byte	0x03, 0x5f
        /*00f2*/ 	.short	0x0101


	//----- nvinfo : EIATTR_VRC_CTA_INIT_COUNT
	.align		4
        /*00f4*/ 	.byte	0x02, 0x4a
	.zero		1
	.zero		1


	//----- nvinfo : EIATTR_EXIT_INSTR_OFFSETS
	.align		4
        /*00f8*/ 	.byte	0x04, 0x1c
        /*00fa*/ 	.short	(.L_37 - .L_36)


	//   ....[0]....
.L_36:
        /*00fc*/ 	.word	0x000000c0


	//----- nvinfo : EIATTR_CBANK_PARAM_SIZE
	.align		4
.L_37:
        /*0100*/ 	.byte	0x03, 0x19
        /*0102*/ 	.short	0x005c


	//----- nvinfo : EIATTR_PARAM_CBANK
	.align		4
        /*0104*/ 	.byte	0x04, 0x0a
        /*0106*/ 	.short	(.L_39 - .L_38)
	.align		4
.L_38:
        /*0108*/ 	.word	index@(.nv.constant0._Z14cublasHgemm111P13cublasContext17cublasOperation_tS1_iiiPK6__halfS4_iS4_iS4_PS2_i)
        /*010c*/ 	.short	0x0380
        /*010e*/ 	.short	0x005c


	//----- nvinfo : EIATTR_SW_WAR
	.align		4
.L_39:
        /*0110*/ 	.byte	0x04, 0x36
        /*0112*/ 	.short	(.L_41 - .L_40)
.L_40:
        /*0114*/ 	.word	0x00000008
.L_41:


//--------------------- .nv.callgraph             --------------------------
	.section	.nv.callgraph,"",@"SHT_CUDA_CALLGRAPH"
	.align	4
	.sectionentsize	8
	.align		4
        /*0000*/ 	.word	0x00000000
	.align		4
        /*0004*/ 	.word	0xffffffff
	.align		4
        /*0008*/ 	.word	0x00000000
	.align		4
        /*000c*/ 	.word	0xfffffffe
	.align		4
        /*0010*/ 	.word	0x00000000
	.align		4
        /*0014*/ 	.word	0xfffffffd
	.align		4
        /*0018*/ 	.word	0x00000000
	.align		4
        /*001c*/ 	.word	0xfffffffc


//--------------------- .text._Z14cublasHgemm111P13cublasContext17cublasOperation_tS1_iiiPK6__halfS4_iS4_iS4_PS2_i --------------------------
	.section	.text._Z14cublasHgemm111P13cublasContext17cublasOperation_tS1_iiiPK6__halfS4_iS4_iS4_PS2_i,"ax",@progbits
	.align	128
        .global         _Z14cublasHgemm111P13cublasContext17cublasOperation_tS1_iiiPK6__halfS4_iS4_iS4_PS2_i
        .type           _Z14cublasHgemm111P13cublasContext17cublasOperation_tS1_iiiPK6__halfS4_iS4_iS4_PS2_i,@function
        .size           _Z14cublasHgemm111P13cublasContext17cublasOperation_tS1_iiiPK6__halfS4_iS4_iS4_PS2_i,(.L_x_1 - _Z14cublasHgemm111P13cublasContext17cublasOperation_tS1_iiiPK6__halfS4_iS4_iS4_PS2_i)
        .other          _Z14cublasHgemm111P13cublasContext17cublasOperation_tS1_iiiPK6__halfS4_iS4_iS4_PS2_i,@"STO_CUDA_ENTRY STV_DEFAULT"
_Z14cublasHgemm111P13cublasContext17cublasOperation_tS1_iiiPK6__halfS4_iS4_iS4_PS2_i:
.text._Z14cublasHgemm111P13cublasContext17cublasOperation_tS1_iiiPK6__halfS4_iS4_iS4_PS2_i:
[----:B------:R-:W-:Y:S01]  /*0000*/  LDC R1, c[0x0][0x37c] ;  /* 0x0000df00ff017b82 */ /* 0x000fe20000000800 */
[----:B------:R-:W0:Y:S07]  /*0010*/  S2R R0, SR_TID.X ;  /* 0x0000000000007919 */ /* 0x000e2e0000002100 */
[----:B------:R-:W0:Y:S01]  /*0020*/  S2UR UR6, SR_CTAID.X ;  /* 0x00000000000679c3 */ /* 0x000e220000002500 */
[----:B------:R-:W1:Y:S07]  /*0030*/  LDCU.64 UR4, c[0x0][0x358] ;  /* 0x00006b00ff0477ac */ /* 0x000e6e0008000a00 */
[----:B------:R-:W0:Y:S08]  /*0040*/  LDC R7, c[0x0][0x360] ;  /* 0x0000d800ff077b82 */ /* 0x000e300000000800 */
[----:B------:R-:W2:Y:S08]  /*0050*/  LDC.64 R4, c[0x0][0x3a8] ;  /* 0x0000ea00ff047b82 */ /* 0x000eb00000000a00 */
[----:B------:R-:W3:Y:S01]  /*0060*/  LDC.64 R2, c[0x0][0x3d0] ;  /* 0x0000f400ff027b82 */ /* 0x000ee20000000a00 */
[----:B0-----:R-:W-:-:S04]  /*0070*/  IMAD R7, R7, UR6, R0 ;  /* 0x0000000607077c24 */ /* 0x001fc8000f8e0200 */
[----:B--2---:R-:W-:-:S06]  /*0080*/  IMAD.WIDE R4, R7, 0x2, R4 ;  /* 0x0000000207047825 */ /* 0x004fcc00078e0204 */
[----:B-1----:R-:W2:Y:S01]  /*0090*/  LDG.E.U16 R5, desc[UR4][R4.64] ;  /* 0x0000000404057981 */ /* 0x002ea2000c1e1500 */
[----:B---3--:R-:W-:-:S05]  /*00a0*/  IMAD.WIDE R2, R7, 0x2, R2 ;  /* 0x0000000207027825 */ /* 0x008fca00078e0202 */
[----:B--2---:R-:W-:Y:S01]  /*00b0*/  STG.E.U16 desc[UR4][R2.64], R5 ;  /* 0x0000000502007986 */ /* 0x004fe2000c101504 */
[----:B------:R-:W-:Y:S05]  /*00c0*/  EXIT ;  /* 0x000000000000794d */ /* 0x000fea0003800000 */
.L_x_0:
[----:B------:R-:W-:-:S00]  /*00d0*/  BRA `(.L_x_0) ;  /* 0xfffffffc00fc7947 */ /* 0x000fc0000383ffff */
[----:B------:R-:W-:-:S00]  /*00e0*/  NOP ;  /* 0x0000000000007918 */ /* 0x000fc00000000000 */
        /* <DEDUP_REMOVED lines=9> */
.L_x_1:


//--------------------- .nv.shared.reserved.0     --------------------------
	.section	.nv.shared.reserved.0,"aw",@nobits
	.weak		__nv_reservedSMEM_offset_0_alias
	.size		__nv_reservedSMEM_offset_0_alias, 0, 64
	.other		__nv_reservedSMEM_offset_0_alias,@"STO_CUDA_RESERVED_SHARED STV_DEFAULT"
__nv_reservedSMEM_offset_0_alias:
	.zero		0
	.zero		64


//--------------------- .nv.constant0._Z14cublasHgemm111P13cublasContext17cublasOperation_tS1_iiiPK6__halfS4_iS4_iS4_PS2_i --------------------------
	.section	.nv.constant0._Z14cublasHgemm111P13cublasContext17cublasOperation_tS1_iiiPK6__halfS4_iS4_iS4_PS2_i,"a",@progbits
	.sectionflags	@""
	.align	4
.nv.constant0._Z14cublasHgemm111P13cublasContext17cublasOperation_tS1_iiiPK6__halfS4_iS4_iS4_PS2_i:
	.zero		988


//--------------------- SYMBOLS --------------------------

	.type		.nv.reservedSmem.offset0,@object
	.size		.nv.reservedSmem.offset0,0x4
